	.headerflags	@"EF_CUDA_TEXMODE_UNIFIED EF_CUDA_64BIT_ADDRESS EF_CUDA_ACCELERATORS EF_CUDA_SM90 EF_CUDA_VIRTUAL_SM(EF_CUDA_SM90)"
	.elftype	@"ET_EXEC"


//--------------------- .nv.info                  --------------------------
	.section	.nv.info,"",@"SHT_CUDA_INFO"
	.align	4


	//----- nvinfo : EIATTR_REGCOUNT
	.align		4
        /*0000*/ 	.byte	0x04, 0x2f
        /*0002*/ 	.short	(.L_1 - .L_0)
	.align		4
.L_0:
        /*0004*/ 	.word	index@(triton_poi_fused_zeros_0)
        /*0008*/ 	.word	0x00000008


	//----- nvinfo : EIATTR_MIN_STACK_SIZE
	.align		4
.L_1:
        /*000c*/ 	.byte	0x04, 0x12
        /*000e*/ 	.short	(.L_3 - .L_2)
	.align		4
.L_2:
        /*0010*/ 	.word	index@(triton_poi_fused_zeros_0)
        /*0014*/ 	.word	0x00000000


	//----- nvinfo : EIATTR_FRAME_SIZE
	.align		4
.L_3:
        /*0018*/ 	.byte	0x04, 0x11
        /*001a*/ 	.short	(.L_5 - .L_4)
	.align		4
.L_4:
        /*001c*/ 	.word	index@(triton_poi_fused_zeros_0)
        /*0020*/ 	.word	0x00000000


	//----- nvinfo : EIATTR_MIN_STACK_SIZE
	.align		4
.L_5:
        /*0024*/ 	.byte	0x04, 0x12
        /*0026*/ 	.short	(.L_7 - .L_6)
	.align		4
.L_6:
        /*0028*/ 	.word	index@(triton_poi_fused_zeros_0)
        /*002c*/ 	.word	0x00000000
.L_7:


//--------------------- .nv.info.triton_poi_fused_zeros_0 --------------------------
	.section	.nv.info.triton_poi_fused_zeros_0,"",@"SHT_CUDA_INFO"
	.sectionflags	@""
	.align	4


	//----- nvinfo : EIATTR_CUDA_API_VERSION
	.align		4
        /*0000*/ 	.byte	0x04, 0x37
        /*0002*/ 	.short	(.L_9 - .L_8)
.L_8:
        /*0004*/ 	.word	0x0000007c


	//----- nvinfo : EIATTR_KPARAM_INFO
	.align		4
.L_9:
        /*0008*/ 	.byte	0x04, 0x17
        /*000a*/ 	.short	(.L_11 - .L_10)
.L_10:
        /*000c*/ 	.word	0x00000000
        /*0010*/ 	.short	0x0001
        /*0012*/ 	.short	0x0008
        /*0014*/ 	.byte	0x00, 0xf0, 0x11, 0x00


	//----- nvinfo : EIATTR_KPARAM_INFO
	.align		4
.L_11:
        /*0018*/ 	.byte	0x04, 0x17
        /*001a*/ 	.short	(.L_13 - .L_12)
.L_12:
        /*001c*/ 	.word	0x00000000
        /*0020*/ 	.short	0x0000
        /*0022*/ 	.short	0x0000
        /*0024*/ 	.byte	0x00, 0xf4, 0x21, 0x00


	//----- nvinfo : EIATTR_SPARSE_MMA_MASK
	.align		4
.L_13:
        /*0028*/ 	.byte	0x03, 0x50
        /*002a*/ 	.short	0x0000


	//----- nvinfo : EIATTR_MAXREG_COUNT
	.align		4
        /*002c*/ 	.byte	0x03, 0x1b
        /*002e*/ 	.short	0x00ff


	//----- nvinfo : EIATTR_EXIT_INSTR_OFFSETS
	.align		4
        /*0030*/ 	.byte	0x04, 0x1c
        /*0032*/ 	.short	(.L_15 - .L_14)


	//   ....[0]....
.L_14:
        /*0034*/ 	.word	0x00000090


	//   ....[1]....
        /*0038*/ 	.word	0x000000c0


	//----- nvinfo : EIATTR_REQNTID
	.align		4
.L_15:
        /*003c*/ 	.byte	0x04, 0x10
        /*003e*/ 	.short	(.L_17 - .L_16)
.L_16:
        /*0040*/ 	.word	0x00000080
        /*0044*/ 	.word	0x00000001
        /*0048*/ 	.word	0x00000001


	//----- nvinfo : EIATTR_CBANK_PARAM_SIZE
	.align		4
.L_17:
        /*004c*/ 	.byte	0x03, 0x19
        /*004e*/ 	.short	0x000c


	//----- nvinfo : EIATTR_PARAM_CBANK
	.align		4
        /*0050*/ 	.byte	0x04, 0x0a
        /*0052*/ 	.short	(.L_19 - .L_18)
	.align		4
.L_18:
        /*0054*/ 	.word	index@(.nv.constant0.triton_poi_fused_zeros_0)
        /*0058*/ 	.short	0x0210
        /*005a*/ 	.short	0x000c


	//----- nvinfo : EIATTR_SW_WAR
	.align		4
.L_19:
        /*005c*/ 	.byte	0x04, 0x36
        /*005e*/ 	.short	(.L_21 - .L_20)
.L_20:
        /*0060*/ 	.word	0x00000008
.L_21:


//--------------------- .nv.callgraph             --------------------------
	.section	.nv.callgraph,"",@"SHT_CUDA_CALLGRAPH"
	.align	4
	.sectionentsize	8
	.align		4
        /*0000*/ 	.word	0x00000000
	.align		4
        /*0004*/ 	.word	0xffffffff
	.align		4
        /*0008*/ 	.word	0x00000000
	.align		4
        /*000c*/ 	.word	0xfffffffe
	.align		4
        /*0010*/ 	.word	0x00000000
	.align		4
        /*0014*/ 	.word	0xfffffffd
	.align		4
        /*0018*/ 	.word	0x00000000
	.align		4
        /*001c*/ 	.word	0xfffffffc


//--------------------- .text.triton_poi_fused_zeros_0 --------------------------
	.section	.text.triton_poi_fused_zeros_0,"ax",@progbits
	.align	128
        .global         triton_poi_fused_zeros_0
        .type           triton_poi_fused_zeros_0,@function
        .size           triton_poi_fused_zeros_0,(.L_x_1 - triton_poi_fused_zeros_0)
        .other          triton_poi_fused_zeros_0,@"STO_CUDA_ENTRY STV_DEFAULT"
triton_poi_fused_zeros_0:
.text.triton_poi_fused_zeros_0:
[----:B------:R-:W0:Y:S02]  /*0000*/  LDC R1, c[0x0][0x28] ;  /* 0x00000a00ff017b82 */ /* 0x000e240000000800 */
[----:B------:R-:W1:Y:S01]  /*0010*/  S2R R0, SR_TID.X ;  /* 0x0000000000007919 */ /* 0x000e620000002100 */
[----:B------:R-:W2:Y:S01]  /*0020*/  LDC.64 R2, c[0x0][0x210] ;  /* 0x00008400ff027b82 */ /* 0x000ea20000000a00 */
[----:B------:R-:W3:Y:S01]  /*0030*/  S2R R5, SR_CTAID.X ;  /* 0x0000000000057919 */ /* 0x000ee20000002500 */
[----:B-1----:R-:W-:-:S05]  /*0040*/  IMAD.SHL.U32 R0, R0, 0x2, RZ ;  /* 0x0000000200007824 */ /* 0x002fca00078e00ff */
[----:B------:R-:W-:-:S04]  /*0050*/  LOP3.LUT R0, R0, 0xfe, RZ, 0xc0, !PT ;  /* 0x000000fe00007812 */ /* 0x000fc800078ec0ff */
[----:B---3--:R-:W-:-:S04]  /*0060*/  LEA R5, R5, R0, 0x8 ;  /* 0x0000000005057211 */ /* 0x008fc800078e40ff */
[C---:B------:R-:W-:Y:S01]  /*0070*/  ISETP.GE.AND P0, PT, R5.reuse, 0x100, PT ;  /* 0x000001000500780c */ /* 0x040fe20003f06270 */
[----:B--2---:R-:W-:-:S12]  /*0080*/  IMAD.WIDE R2, R5, 0x4, R2 ;  /* 0x0000000405027825 */ /* 0x004fd800078e0202 */
[----:B------:R-:W-:Y:S05]  /*0090*/  @P0 EXIT ;  /* 0x000000000000094d */ /* 0x000fea0003800000 */
[----:B------:R-:W-:Y:S02]  /*00a0*/  ULDC.64 UR4, c[0x0][0x208] ;  /* 0x0000820000047ab9 */ /* 0x000fe40000000a00 */
[----:B------:R-:W-:Y:S01]  /*00b0*/  STG.E.64 desc[UR4][R2.64], RZ ;  /* 0x000000ff02007986 */ /* 0x000fe2000c101b04 */
[----:B------:R-:W-:Y:S05]  /*00c0*/  EXIT ;  /* 0x000000000000794d */ /* 0x000fea0003800000 */
.L_x_0:
[----:B------:R-:W-:-:S00]  /*00d0*/  BRA `(.L_x_0) ;  /* 0xfffffffc00fc7947 */ /* 0x000fc0000383ffff */
[----:B------:R-:W-:-:S00]  /*00e0*/  NOP ;  /* 0x0000000000007918 */ /* 0x000fc00000000000 */
        /* <DEDUP_REMOVED lines=9> */
.L_x_1:


//--------------------- .nv.constant0.triton_poi_fused_zeros_0 --------------------------
	.section	.nv.constant0.triton_poi_fused_zeros_0,"a",@progbits
	.sectionflags	@""
	.align	4
.nv.constant0.triton_poi_fused_zeros_0:
	.zero		540
